	.headerflags	@"EF_CUDA_TEXMODE_UNIFIED EF_CUDA_64BIT_ADDRESS EF_CUDA_ACCELERATORS EF_CUDA_SM90 EF_CUDA_VIRTUAL_SM(EF_CUDA_SM90)"
	.elftype	@"ET_EXEC"


//--------------------- .nv.info                  --------------------------
	.section	.nv.info,"",@"SHT_CUDA_INFO"
	.align	4


	//----- nvinfo : EIATTR_REGCOUNT
	.align		4
        /*0000*/ 	.byte	0x04, 0x2f
        /*0002*/ 	.short	(.L_3 - .L_2)
	.align		4
.L_2:
        /*0004*/ 	.word	index@(triton_poi_fused_cat_21)
        /*0008*/ 	.word	0x00000038


	//----- nvinfo : EIATTR_MIN_STACK_SIZE
	.align		4
.L_3:
        /*000c*/ 	.byte	0x04, 0x12
        /*000e*/ 	.short	(.L_5 - .L_4)
	.align		4
.L_4:
        /*0010*/ 	.word	index@(triton_poi_fused_cat_21)
        /*0014*/ 	.word	0x00000000


	//----- nvinfo : EIATTR_FRAME_SIZE
	.align		4
.L_5:
        /*0018*/ 	.byte	0x04, 0x11
        /*001a*/ 	.short	(.L_7 - .L_6)
	.align		4
.L_6:
        /*001c*/ 	.word	index@(triton_poi_fused_cat_21)
        /*0020*/ 	.word	0x00000000


	//----- nvinfo : EIATTR_MIN_STACK_SIZE
	.align		4
.L_7:
        /*0024*/ 	.byte	0x04, 0x12
        /*0026*/ 	.short	(.L_9 - .L_8)
	.align		4
.L_8:
        /*0028*/ 	.word	index@(triton_poi_fused_cat_21)
        /*002c*/ 	.word	0x00000000
.L_9:


//--------------------- .nv.info.triton_poi_fused_cat_21 --------------------------
	.section	.nv.info.triton_poi_fused_cat_21,"",@"SHT_CUDA_INFO"
	.sectionflags	@""
	.align	4


	//----- nvinfo : EIATTR_CUDA_API_VERSION
	.align		4
        /*0000*/ 	.byte	0x04, 0x37
        /*0002*/ 	.short	(.L_11 - .L_10)
.L_10:
        /*0004*/ 	.word	0x0000007c


	//----- nvinfo : EIATTR_KPARAM_INFO
	.align		4
.L_11:
        /*0008*/ 	.byte	0x04, 0x17
        /*000a*/ 	.short	(.L_13 - .L_12)
.L_12:
        /*000c*/ 	.word	0x00000000
        /*0010*/ 	.short	0x0015
        /*0012*/ 	.short	0x00a8
        /*0014*/ 	.byte	0x00, 0xf0, 0x11, 0x00


	//----- nvinfo : EIATTR_KPARAM_INFO
	.align		4
.L_13:
        /*0018*/ 	.byte	0x04, 0x17
        /*001a*/ 	.short	(.L_15 - .L_14)
.L_14:
        /*001c*/ 	.word	0x00000000
        /*0020*/ 	.short	0x0014
        /*0022*/ 	.short	0x00a0
        /*0024*/ 	.byte	0x00, 0xf4, 0x21, 0x00


	//----- nvinfo : EIATTR_KPARAM_INFO
	.align		4
.L_15:
        /*0028*/ 	.byte	0x04, 0x17
        /*002a*/ 	.short	(.L_17 - .L_16)
.L_16:
        /*002c*/ 	.word	0x00000000
        /*0030*/ 	.short	0x0013
        /*0032*/ 	.short	0x0098
        /*0034*/ 	.byte	0x00, 0xf4, 0x21, 0x00


	//----- nvinfo : EIATTR_KPARAM_INFO
	.align		4
.L_17:
        /*0038*/ 	.byte	0x04, 0x17
        /*003a*/ 	.short	(.L_19 - .L_18)
.L_18:
        /*003c*/ 	.word	0x00000000
        /*0040*/ 	.short	0x0012
        /*0042*/ 	.short	0x0090
        /*0044*/ 	.byte	0x00, 0xf4, 0x21, 0x00


	//----- nvinfo : EIATTR_KPARAM_INFO
	.align		4
.L_19:
        /*0048*/ 	.byte	0x04, 0x17
        /*004a*/ 	.short	(.L_21 - .L_20)
.L_20:
        /*004c*/ 	.word	0x00000000
        /*0050*/ 	.short	0x0011
        /*0052*/ 	.short	0x0088
        /*0054*/ 	.byte	0x00, 0xf4, 0x21, 0x00


	//----- nvinfo : EIATTR_KPARAM_INFO
	.align		4
.L_21:
        /*0058*/ 	.byte	0x04, 0x17
        /*005a*/ 	.short	(.L_23 - .L_22)
.L_22:
        /*005c*/ 	.word	0x00000000
        /*0060*/ 	.short	0x0010
        /*0062*/ 	.short	0x0080
        /*0064*/ 	.byte	0x00, 0xf4, 0x21, 0x00


	//----- nvinfo : EIATTR_KPARAM_INFO
	.align		4
.L_23:
        /*0068*/ 	.byte	0x04, 0x17
        /*006a*/ 	.short	(.L_25 - .L_24)
.L_24:
        /*006c*/ 	.word	0x00000000
        /*0070*/ 	.short	0x000f
        /*0072*/ 	.short	0x0078
        /*0074*/ 	.byte	0x00, 0xf4, 0x21, 0x00


	//----- nvinfo : EIATTR_KPARAM_INFO
	.align		4
.L_25:
        /*0078*/ 	.byte	0x04, 0x17
        /*007a*/ 	.short	(.L_27 - .L_26)
.L_26:
        /*007c*/ 	.word	0x00000000
        /*0080*/ 	.short	0x000e
        /*0082*/ 	.short	0x0070
        /*0084*/ 	.byte	0x00, 0xf4, 0x21, 0x00


	//----- nvinfo : EIATTR_KPARAM_INFO
	.align		4
.L_27:
        /*0088*/ 	.byte	0x04, 0x17
        /*008a*/ 	.short	(.L_29 - .L_28)
.L_28:
        /*008c*/ 	.word	0x00000000
        /*0090*/ 	.short	0x000d
        /*0092*/ 	.short	0x0068
        /*0094*/ 	.byte	0x00, 0xf4, 0x21, 0x00


	//----- nvinfo : EIATTR_KPARAM_INFO
	.align		4
.L_29:
        /*0098*/ 	.byte	0x04, 0x17
        /*009a*/ 	.short	(.L_31 - .L_30)
.L_30:
        /*009c*/ 	.word	0x00000000
        /*00a0*/ 	.short	0x000c
        /*00a2*/ 	.short	0x0060
        /*00a4*/ 	.byte	0x00, 0xf4, 0x21, 0x00


	//----- nvinfo : EIATTR_KPARAM_INFO
	.align		4
.L_31:
        /*00a8*/ 	.byte	0x04, 0x17
        /*00aa*/ 	.short	(.L_33 - .L_32)
.L_32:
        /*00ac*/ 	.word	0x00000000
        /*00b0*/ 	.short	0x000b
        /*00b2*/ 	.short	0x0058
        /*00b4*/ 	.byte	0x00, 0xf4, 0x21, 0x00


	//----- nvinfo : EIATTR_KPARAM_INFO
	.align		4
.L_33:
        /*00b8*/ 	.byte	0x04, 0x17
        /*00ba*/ 	.short	(.L_35 - .L_34)
.L_34:
        /*00bc*/ 	.word	0x00000000
        /*00c0*/ 	.short	0x000a
        /*00c2*/ 	.short	0x0050
        /*00c4*/ 	.byte	0x00, 0xf4, 0x21, 0x00


	//----- nvinfo : EIATTR_KPARAM_INFO
	.align		4
.L_35:
        /*00c8*/ 	.byte	0x04, 0x17
        /*00ca*/ 	.short	(.L_37 - .L_36)
.L_36:
        /*00cc*/ 	.word	0x00000000
        /*00d0*/ 	.short	0x0009
        /*00d2*/ 	.short	0x0048
        /*00d4*/ 	.byte	0x00, 0xf4, 0x21, 0x00


	//----- nvinfo : EIATTR_KPARAM_INFO
	.align		4
.L_37:
        /*00d8*/ 	.byte	0x04, 0x17
        /*00da*/ 	.short	(.L_39 - .L_38)
.L_38:
        /*00dc*/ 	.word	0x00000000
        /*00e0*/ 	.short	0x0008
        /*00e2*/ 	.short	0x0040
        /*00e4*/ 	.byte	0x00, 0xf4, 0x21, 0x00


	//----- nvinfo : EIATTR_KPARAM_INFO
	.align		4
.L_39:
        /*00e8*/ 	.byte	0x04, 0x17
        /*00ea*/ 	.short	(.L_41 - .L_40)
.L_40:
        /*00ec*/ 	.word	0x00000000
        /*00f0*/ 	.short	0x0007
        /*00f2*/ 	.short	0x0038
        /*00f4*/ 	.byte	0x00, 0xf4, 0x21, 0x00


	//----- nvinfo : EIATTR_KPARAM_INFO
	.align		4
.L_41:
        /*00f8*/ 	.byte	0x04, 0x17
        /*00fa*/ 	.short	(.L_43 - .L_42)
.L_42:
        /*00fc*/ 	.word	0x00000000
        /*0100*/ 	.short	0x0006
        /*0102*/ 	.short	0x0030
        /*0104*/ 	.byte	0x00, 0xf4, 0x21, 0x00


	//----- nvinfo : EIATTR_KPARAM_INFO
	.align		4
.L_43:
        /*0108*/ 	.byte	0x04, 0x17
        /*010a*/ 	.short	(.L_45 - .L_44)
.L_44:
        /*010c*/ 	.word	0x00000000
        /*0110*/ 	.short	0x0005
        /*0112*/ 	.short	0x0028
        /*0114*/ 	.byte	0x00, 0xf4, 0x21, 0x00


	//----- nvinfo : EIATTR_KPARAM_INFO
	.align		4
.L_45:
        /*0118*/ 	.byte	0x04, 0x17
        /*011a*/ 	.short	(.L_47 - .L_46)
.L_46:
        /*011c*/ 	.word	0x00000000
        /*0120*/ 	.short	0x0004
        /*0122*/ 	.short	0x0020
        /*0124*/ 	.byte	0x00, 0xf4, 0x21, 0x00


	//----- nvinfo : EIATTR_KPARAM_INFO
	.align		4
.L_47:
        /*0128*/ 	.byte	0x04, 0x17
        /*012a*/ 	.short	(.L_49 - .L_48)
.L_48:
        /*012c*/ 	.word	0x00000000
        /*0130*/ 	.short	0x0003
        /*0132*/ 	.short	0x0018
        /*0134*/ 	.byte	0x00, 0xf4, 0x21, 0x00


	//----- nvinfo : EIATTR_KPARAM_INFO
	.align		4
.L_49:
        /*0138*/ 	.byte	0x04, 0x17
        /*013a*/ 	.short	(.L_51 - .L_50)
.L_50:
        /*013c*/ 	.word	0x00000000
        /*0140*/ 	.short	0x0002
        /*0142*/ 	.short	0x0010
        /*0144*/ 	.byte	0x00, 0xf4, 0x21, 0x00


	//----- nvinfo : EIATTR_KPARAM_INFO
	.align		4
.L_51:
        /*0148*/ 	.byte	0x04, 0x17
        /*014a*/ 	.short	(.L_53 - .L_52)
.L_52:
        /*014c*/ 	.word	0x00000000
        /*0150*/ 	.short	0x0001
        /*0152*/ 	.short	0x0008
        /*0154*/ 	.byte	0x00, 0xf4, 0x21, 0x00


	//----- nvinfo : EIATTR_KPARAM_INFO
	.align		4
.L_53:
        /*0158*/ 	.byte	0x04, 0x17
        /*015a*/ 	.short	(.L_55 - .L_54)
.L_54:
        /*015c*/ 	.word	0x00000000
        /*0160*/ 	.short	0x0000
        /*0162*/ 	.short	0x0000
        /*0164*/ 	.byte	0x00, 0xf4, 0x21, 0x00


	//----- nvinfo : EIATTR_SPARSE_MMA_MASK
	.align		4
.L_55:
        /*0168*/ 	.byte	0x03, 0x50
        /*016a*/ 	.short	0x0000


	//----- nvinfo : EIATTR_MAXREG_COUNT
	.align		4
        /*016c*/ 	.byte	0x03, 0x1b
        /*016e*/ 	.short	0x00ff


	//----- nvinfo : EIATTR_EXIT_INSTR_OFFSETS
	.align		4
        /*0170*/ 	.byte	0x04, 0x1c
        /*0172*/ 	.short	(.L_57 - .L_56)


	//   ....[0]....
.L_56:
        /*0174*/ 	.word	0x000012b0


	//   ....[1]....
        /*0178*/ 	.word	0x000012d0


	//----- nvinfo : EIATTR_REQNTID
	.align		4
.L_57:
        /*017c*/ 	.byte	0x04, 0x10
        /*017e*/ 	.short	(.L_59 - .L_58)
.L_58:
        /*0180*/ 	.word	0x00000100
        /*0184*/ 	.word	0x00000001
        /*0188*/ 	.word	0x00000001


	//----- nvinfo : EIATTR_CBANK_PARAM_SIZE
	.align		4
.L_59:
        /*018c*/ 	.byte	0x03, 0x19
        /*018e*/ 	.short	0x00ac


	//----- nvinfo : EIATTR_PARAM_CBANK
	.align		4
        /*0190*/ 	.byte	0x04, 0x0a
        /*0192*/ 	.short	(.L_61 - .L_60)
	.align		4
.L_60:
        /*0194*/ 	.word	index@(.nv.constant0.triton_poi_fused_cat_21)
        /*0198*/ 	.short	0x0210
        /*019a*/ 	.short	0x00ac


	//----- nvinfo : EIATTR_SW_WAR
	.align		4
.L_61:
        /*019c*/ 	.byte	0x04, 0x36
        /*019e*/ 	.short	(.L_63 - .L_62)
.L_62:
        /*01a0*/ 	.word	0x00000008
.L_63:


//--------------------- .nv.callgraph             --------------------------
	.section	.nv.callgraph,"",@"SHT_CUDA_CALLGRAPH"
	.align	4
	.sectionentsize	8
	.align		4
        /*0000*/ 	.word	0x00000000
	.align		4
        /*0004*/ 	.word	0xffffffff
	.align		4
        /*0008*/ 	.word	0x00000000
	.align		4
        /*000c*/ 	.word	0xfffffffe
	.align		4
        /*0010*/ 	.word	0x00000000
	.align		4
        /*0014*/ 	.word	0xfffffffd
	.align		4
        /*0018*/ 	.word	0x00000000
	.align		4
        /*001c*/ 	.word	0xfffffffc


//--------------------- .nv.constant4             --------------------------
	.section	.nv.constant4,"a",@progbits
	.align	8
	.align		8
.nv.constant4:
        /*0000*/ 	.dword	_$_str
	.align		8
        /*0008*/ 	.dword	_$_str_$_2


//--------------------- .text.triton_poi_fused_cat_21 --------------------------
	.section	.text.triton_poi_fused_cat_21,"ax",@progbits
	.align	128
        .global         triton_poi_fused_cat_21
        .type           triton_poi_fused_cat_21,@function
        .size           triton_poi_fused_cat_21,(.L_x_1 - triton_poi_fused_cat_21)
        .other          triton_poi_fused_cat_21,@"STO_CUDA_ENTRY STV_DEFAULT"
triton_poi_fused_cat_21:
.text.triton_poi_fused_cat_21:
[----:B------:R-:W0:Y:S01]  /*0000*/  LDC R1, c[0x0][0x28] ;  /* 0x00000a00ff017b82 */ /* 0x000e220000000800 */
[----:B------:R-:W1:Y:S01]  /*0010*/  S2R R0, SR_TID.X ;  /* 0x0000000000007919 */ /* 0x000e620000002100 */
[----:B------:R-:W-:-:S06]  /*0020*/  CS2R R26, SRZ ;  /* 0x00000000001a7805 */ /* 0x000fcc000001ff00 */
[----:B------:R-:W2:Y:S01]  /*0030*/  LDC.64 R8, c[0x0][0x268] ;  /* 0x00009a00ff087b82 */ /* 0x000ea20000000a00 */
[----:B------:R-:W-:Y:S01]  /*0040*/  ULDC.64 UR4, c[0x0][0x208] ;  /* 0x0000820000047ab9 */ /* 0x000fe20000000a00 */
[----:B------:R-:W3:Y:S01]  /*0050*/  S2R R3, SR_CTAID.X ;  /* 0x0000000000037919 */ /* 0x000ee20000002500 */
[----:B------:R-:W-:-:S05]  /*0060*/  ULDC.64 UR6, c[0x0][0x260] ;  /* 0x0000980000067ab9 */ /* 0x000fca0000000a00 */
[----:B------:R-:W4:Y:S08]  /*0070*/  LDC.64 R20, c[0x0][0x278] ;  /* 0x00009e00ff147b82 */ /* 0x000f300000000a00 */
[----:B------:R-:W5:Y:S08]  /*0080*/  LDC.64 R12, c[0x0][0x270] ;  /* 0x00009c00ff0c7b82 */ /* 0x000f700000000a00 */
[----:B------:R-:W2:Y:S01]  /*0090*/  LDC.64 R22, c[0x0][0x280] ;  /* 0x0000a000ff167b82 */ /* 0x000ea20000000a00 */
[----:B-1----:R-:W-:Y:S01]  /*00a0*/  IMAD.SHL.U32 R0, R0, 0x2, RZ ;  /* 0x0000000200007824 */ /* 0x002fe200078e00ff */
[----:B------:R-:W-:-:S02]  /*00b0*/  CS2R R16, SRZ ;  /* 0x0000000000107805 */ /* 0x000fc4000001ff00 */
[----:B------:R-:W-:Y:S02]  /*00c0*/  CS2R R14, SRZ ;  /* 0x00000000000e7805 */ /* 0x000fe4000001ff00 */
[----:B------:R-:W-:Y:S02]  /*00d0*/  CS2R R18, SRZ ;  /* 0x0000000000127805 */ /* 0x000fe4000001ff00 */
[----:B------:R-:W1:Y:S01]  /*00e0*/  LDC.64 R40, c[0x0][0x218] ;  /* 0x00008600ff287b82 */ /* 0x000e620000000a00 */
[----:B------:R-:W-:-:S05]  /*00f0*/  LOP3.LUT R0, R0, 0x1fe, RZ, 0xc0, !PT ;  /* 0x000001fe00007812 */ /* 0x000fca00078ec0ff */
[----:B---3--:R-:W-:Y:S02]  /*0100*/  IMAD R4, R3, 0x200, R0 ;  /* 0x0000020003047824 */ /* 0x008fe400078e0200 */
[----:B------:R-:W3:Y:S03]  /*0110*/  LDC.64 R2, c[0x0][0x220] ;  /* 0x00008800ff027b82 */ /* 0x000ee60000000a00 */
[----:B------:R-:W-:-:S04]  /*0120*/  SHF.R.S32.HI R5, RZ, 0x1f, R4 ;  /* 0x0000001fff057819 */ /* 0x000fc80000011404 */
[----:B------:R-:W-:Y:S01]  /*0130*/  LEA.HI R0, R5, R4, RZ, 0x8 ;  /* 0x0000000405007211 */ /* 0x000fe200078f40ff */
[----:B------:R-:W1:Y:S03]  /*0140*/  LDC.64 R52, c[0x0][0x228] ;  /* 0x00008a00ff347b82 */ /* 0x000e660000000a00 */
[----:B------:R-:W-:Y:S02]  /*0150*/  LOP3.LUT R5, R0, 0xffffff00, RZ, 0xc0, !PT ;  /* 0xffffff0000057812 */ /* 0x000fe400078ec0ff */
[----:B------:R-:W-:-:S03]  /*0160*/  SHF.R.S32.HI R7, RZ, 0x8, R0 ;  /* 0x00000008ff077819 */ /* 0x000fc60000011400 */
[----:B------:R-:W-:Y:S01]  /*0170*/  IMAD.IADD R6, R4, 0x1, -R5 ;  /* 0x0000000104067824 */ /* 0x000fe200078e0a05 */
[----:B------:R-:W1:Y:S01]  /*0180*/  LDC.64 R42, c[0x0][0x230] ;  /* 0x00008c00ff2a7b82 */ /* 0x000e620000000a00 */
[----:B------:R-:W-:Y:S02]  /*0190*/  IMAD R11, R7, 0x60, RZ ;  /* 0x00000060070b7824 */ /* 0x000fe400078e02ff */
[C---:B------:R-:W-:Y:S01]  /*01a0*/  VIADD R0, R6.reuse, 0xffffff80 ;  /* 0xffffff8006007836 */ /* 0x040fe20000000000 */
[C---:B------:R-:W-:Y:S01]  /*01b0*/  ISETP.GE.AND P1, PT, R6.reuse, 0x40, PT ;  /* 0x000000400600780c */ /* 0x040fe20003f26270 */
[----:B---3--:R-:W-:-:S03]  /*01c0*/  IMAD.WIDE R2, R6, 0x4, R2 ;  /* 0x0000000406027825 */ /* 0x008fc600078e0202 */
[----:B------:R-:W-:Y:S01]  /*01d0*/  ISETP.LT.AND P3, PT, R4, 0x132400, !P1 ;  /* 0x001324000400780c */ /* 0x000fe20004f61270 */
[----:B------:R-:W3:Y:S01]  /*01e0*/  LDC.64 R36, c[0x0][0x210] ;  /* 0x00008400ff247b82 */ /* 0x000ee20000000a00 */
[----:B------:R-:W-:Y:S02]  /*01f0*/  SHF.R.S32.HI R28, RZ, 0x1f, R6 ;  /* 0x0000001fff1c7819 */ /* 0x000fe40000011406 */
[----:B------:R-:W-:Y:S02]  /*0200*/  IADD3 R10, P0, R6, R11, RZ ;  /* 0x0000000b060a7210 */ /* 0x000fe40007f1e0ff */
[----:B------:R-:W-:Y:S01]  /*0210*/  ISETP.GE.U32.AND P2, PT, R0, 0x60, PT ;  /* 0x000000600000780c */ /* 0x000fe20003f46070 */
[----:B----4-:R-:W-:Y:S01]  /*0220*/  IMAD.WIDE R20, R6, 0x4, R20 ;  /* 0x0000000406147825 */ /* 0x010fe200078e0214 */
[----:B------:R-:W-:-:S05]  /*0230*/  P2R R5, PR, RZ, 0x2 ;  /* 0x00000002ff057803 */ /* 0x000fca0000000000 */
[----:B------:R4:W3:Y:S01]  /*0240*/  @P3 LDG.E.EL.64 R26, desc[UR4][R2.64] ;  /* 0x00000004021a3981 */ /* 0x0008e2000c2e1b00 */
[----:B------:R-:W-:Y:S01]  /*0250*/  LEA.HI.X.SX32 R11, R11, R28, 0x1, P0 ;  /* 0x0000001c0b0b7211 */ /* 0x000fe200000f0eff */
[----:B-----5:R-:W-:Y:S01]  /*0260*/  IMAD.WIDE R12, R6, 0x4, R12 ;  /* 0x00000004060c7825 */ /* 0x020fe200078e020c */
[----:B------:R-:W-:Y:S02]  /*0270*/  ISETP.LT.AND P0, PT, R4, 0x132400, !P2 ;  /* 0x001324000400780c */ /* 0x000fe40005701270 */
[----:B------:R-:W-:Y:S01]  /*0280*/  LEA R24, P4, R10, UR6, 0x2 ;  /* 0x000000060a187c11 */ /* 0x000fe2000f8810ff */
[----:B0-2---:R-:W-:Y:S01]  /*0290*/  IMAD.WIDE R22, R6, 0x4, R22 ;  /* 0x0000000406167825 */ /* 0x005fe200078e0216 */
[----:B------:R-:W-:Y:S02]  /*02a0*/  CS2R R30, SRZ ;  /* 0x00000000001e7805 */ /* 0x000fe4000001ff00 */
[----:B------:R-:W-:Y:S02]  /*02b0*/  CS2R R32, SRZ ;  /* 0x0000000000207805 */ /* 0x000fe4000001ff00 */
[----:B------:R-:W-:Y:S01]  /*02c0*/  LEA.HI.X R25, R10, UR7, R11, 0x2, P4 ;  /* 0x000000070a197c11 */ /* 0x000fe2000a0f140b */
[----:B----4-:R-:W-:Y:S01]  /*02d0*/  IMAD.WIDE R2, R6, 0x4, R8 ;  /* 0x0000000406027825 */ /* 0x010fe200078e0208 */
[----:B------:R-:W-:-:S02]  /*02e0*/  CS2R R10, SRZ ;  /* 0x00000000000a7805 */ /* 0x000fc4000001ff00 */
[----:B------:R-:W-:Y:S01]  /*02f0*/  CS2R R8, SRZ ;  /* 0x0000000000087805 */ /* 0x000fe2000001ff00 */
[----:B------:R-:W-:Y:S01]  /*0300*/  ULDC.64 UR6, c[0x0][0x238] ;  /* 0x00008e0000067ab9 */ /* 0x000fe20000000a00 */
[C---:B------:R-:W-:Y:S01]  /*0310*/  IMAD.SHL.U32 R39, R7.reuse, 0x40, RZ ;  /* 0x0000004007277824 */ /* 0x040fe200078e00ff */
[----:B------:R-:W-:Y:S01]  /*0320*/  P2R R0, PR, RZ, 0x4 ;  /* 0x00000004ff007803 */ /* 0x000fe20000000000 */
[----:B------:R-:W2:Y:S04]  /*0330*/  @P0 LDG.E.EL.64 R16, desc[UR4][R24.64+-0x200] ;  /* 0xfffe000418100981 */ /* 0x000ea8000c2e1b00 */
[----:B------:R-:W4:Y:S04]  /*0340*/  @P0 LDG.E.EL.64 R14, desc[UR4][R2.64+-0x200] ;  /* 0xfffe0004020e0981 */ /* 0x000f28000c2e1b00 */
[----:B------:R-:W5:Y:S04]  /*0350*/  @P0 LDG.E.EL.64 R18, desc[UR4][R20.64+-0x200] ;  /* 0xfffe000414120981 */ /* 0x000f68000c2e1b00 */
[----:B------:R0:W5:Y:S04]  /*0360*/  @P0 LDG.E.EL.64 R10, desc[UR4][R12.64+-0x200] ;  /* 0xfffe00040c0a0981 */ /* 0x000168000c2e1b00 */
[----:B------:R1:W5:Y:S01]  /*0370*/  @P0 LDG.E.EL.64 R8, desc[UR4][R22.64+-0x200] ;  /* 0xfffe000416080981 */ /* 0x000362000c2e1b00 */
[----:B------:R-:W-:Y:S01]  /*0380*/  IMAD.SHL.U32 R7, R7, 0x20, RZ ;  /* 0x0000002007077824 */ /* 0x000fe200078e00ff */
[----:B0-----:R-:W-:-:S04]  /*0390*/  IADD3 R13, P4, R6, R39, RZ ;  /* 0x00000027060d7210 */ /* 0x001fc80007f9e0ff */
[----:B------:R-:W-:Y:S02]  /*03a0*/  IADD3 R3, P5, R6, R7, RZ ;  /* 0x0000000706037210 */ /* 0x000fe40007fbe0ff */
[-C--:B------:R-:W-:Y:S02]  /*03b0*/  LEA.HI.X.SX32 R20, R39, R28.reuse, 0x1, P4 ;  /* 0x0000001c27147211 */ /* 0x080fe400020f0eff */
[----:B------:R-:W-:Y:S02]  /*03c0*/  LEA.HI.X.SX32 R28, R7, R28, 0x1, P5 ;  /* 0x0000001c071c7211 */ /* 0x000fe400028f0eff */
[----:B------:R-:W-:-:S04]  /*03d0*/  LEA R34, P4, R13, UR6, 0x2 ;  /* 0x000000060d227c11 */ /* 0x000fc8000f8810ff */
[----:B------:R-:W-:Y:S01]  /*03e0*/  LEA.HI.X R35, R13, UR7, R20, 0x2, P4 ;  /* 0x000000070d237c11 */ /* 0x000fe2000a0f1414 */
[----:B------:R-:W-:Y:S01]  /*03f0*/  IMAD.MOV.U32 R20, RZ, RZ, 0x3e800000 ;  /* 0x3e800000ff147424 */ /* 0x000fe200078e00ff */
[----:B------:R-:W-:Y:S01]  /*0400*/  ULDC.64 UR6, c[0x0][0x288] ;  /* 0x0000a20000067ab9 */ /* 0x000fe20000000a00 */
[----:B------:R-:W-:Y:S02]  /*0410*/  ISETP.GT.AND P1, PT, R6, 0xdf, PT ;  /* 0x000000df0600780c */ /* 0x000fe40003f24270 */
[----:B-1----:R-:W-:Y:S02]  /*0420*/  CS2R R22, SRZ ;  /* 0x0000000000167805 */ /* 0x002fe4000001ff00 */
[----:B---3--:R-:W-:-:S05]  /*0430*/  SEL R27, R27, RZ, P3 ;  /* 0x000000ff1b1b7207 */ /* 0x008fca0001800000 */
[----:B------:R-:W-:-:S04]  /*0440*/  FADD R27, R27, 0.0010000000474974513054 ;  /* 0x3a83126f1b1b7421 */ /* 0x000fc80000000000 */
[----:B------:R-:W0:Y:S01]  /*0450*/  MUFU.SQRT R12, R27 ;  /* 0x0000001b000c7308 */ /* 0x000e220000002000 */
[----:B--2---:R-:W-:Y:S02]  /*0460*/  SEL R47, R16, RZ, P0 ;  /* 0x000000ff102f7207 */ /* 0x004fe40000000000 */
[----:B----4-:R-:W-:Y:S02]  /*0470*/  SEL R44, R14, RZ, P0 ;  /* 0x000000ff0e2c7207 */ /* 0x010fe40000000000 */
[----:B0-----:R-:W-:Y:S02]  /*0480*/  FSETP.GT.AND P5, PT, R12, 8.50705917302346158658e+37, PT ;  /* 0x7e8000000c00780b */ /* 0x001fe40003fa4000 */
[----:B-----5:R-:W-:Y:S02]  /*0490*/  SEL R14, R18, RZ, P0 ;  /* 0x000000ff120e7207 */ /* 0x020fe40000000000 */
[----:B------:R-:W-:Y:S02]  /*04a0*/  SEL R16, R19, RZ, P0 ;  /* 0x000000ff13107207 */ /* 0x000fe40000000000 */
[----:B------:R-:W0:Y:S01]  /*04b0*/  LDC.64 R18, c[0x0][0x298] ;  /* 0x0000a600ff127b82 */ /* 0x000e220000000a00 */
[----:B------:R-:W-:-:S02]  /*04c0*/  SEL R45, R10, RZ, P0 ;  /* 0x000000ff0a2d7207 */ /* 0x000fc40000000000 */
[----:B------:R-:W-:Y:S02]  /*04d0*/  SEL R10, R11, RZ, P0 ;  /* 0x000000ff0b0a7207 */ /* 0x000fe40000000000 */
[----:B------:R-:W-:Y:S02]  /*04e0*/  SEL R46, R17, RZ, P0 ;  /* 0x000000ff112e7207 */ /* 0x000fe40000000000 */
[----:B------:R-:W-:Y:S02]  /*04f0*/  SEL R15, R15, RZ, P0 ;  /* 0x000000ff0f0f7207 */ /* 0x000fe40000000000 */
[----:B------:R-:W-:Y:S02]  /*0500*/  SEL R7, R8, RZ, P0 ;  /* 0x000000ff08077207 */ /* 0x000fe40000000000 */
[----:B------:R-:W-:Y:S02]  /*0510*/  SEL R11, R9, RZ, P0 ;  /* 0x000000ff090b7207 */ /* 0x000fe40000000000 */
[C---:B------:R-:W-:Y:S01]  /*0520*/  FSETP.GEU.AND P0, PT, R12.reuse, 1.175494350822287508e-38, PT ;  /* 0x008000000c00780b */ /* 0x040fe20003f0e000 */
[----:B------:R-:W-:Y:S01]  /*0530*/  @P5 FMUL R12, R12, 0.25 ;  /* 0x3e8000000c0c5820 */ /* 0x000fe20000400000 */
[----:B------:R-:W-:-:S02]  /*0540*/  FSEL R48, R20, 1, P5 ;  /* 0x3f80000014307808 */ /* 0x000fc40002800000 */
[----:B------:R-:W-:-:S04]  /*0550*/  LEA R24, P5, R3, UR6, 0x2 ;  /* 0x0000000603187c11 */ /* 0x000fc8000f8a10ff */
[----:B------:R-:W-:Y:S02]  /*0560*/  LEA.HI.X R25, R3, UR7, R28, 0x2, P5 ;  /* 0x0000000703197c11 */ /* 0x000fe4000a8f141c */
[----:B------:R-:W-:Y:S01]  /*0570*/  ISETP.LT.AND P5, PT, R4, 0x132400, P1 ;  /* 0x001324000400780c */ /* 0x000fe20000fa1270 */
[----:B0-----:R-:W-:-:S12]  /*0580*/  IMAD.WIDE R8, R6, 0x4, R18 ;  /* 0x0000000406087825 */ /* 0x001fd800078e0212 */
[----:B------:R-:W2:Y:S01]  /*0590*/  @P5 LDG.E.EL.64 R22, desc[UR4][R8.64+-0x380] ;  /* 0xfffc800408165981 */ /* 0x000ea2000c2e1b00 */
[----:B------:R-:W-:-:S05]  /*05a0*/  SEL R26, R26, RZ, P3 ;  /* 0x000000ff1a1a7207 */ /* 0x000fca0001800000 */
[----:B------:R-:W-:-:S04]  /*05b0*/  FADD R26, R26, 0.0010000000474974513054 ;  /* 0x3a83126f1a1a7421 */ /* 0x000fc80000000000 */
[----:B------:R0:W1:Y:S01]  /*05c0*/  MUFU.SQRT R2, R26 ;  /* 0x0000001a00027308 */ /* 0x0000620000002000 */
[----:B------:R-:W-:Y:S01]  /*05d0*/  LOP3.LUT R3, R6, 0xffffffc0, RZ, 0xc0, !PT ;  /* 0xffffffc006037812 */ /* 0x000fe200078ec0ff */
[----:B0-----:R-:W0:Y:S01]  /*05e0*/  LDC.64 R26, c[0x0][0x248] ;  /* 0x00009200ff1a7b82 */ /* 0x001e220000000a00 */
[C---:B-1----:R-:W-:Y:S02]  /*05f0*/  FSETP.GT.AND P6, PT, R2.reuse, 8.50705917302346158658e+37, PT ;  /* 0x7e8000000200780b */ /* 0x042fe40003fc4000 */
[----:B------:R-:W-:Y:S01]  /*0600*/  FSETP.GEU.AND P4, PT, R2, 1.175494350822287508e-38, PT ;  /* 0x008000000200780b */ /* 0x000fe20003f8e000 */
[----:B------:R-:W-:Y:S01]  /*0610*/  @!P0 FMUL R12, R12, 16777216 ;  /* 0x4b8000000c0c8820 */ /* 0x000fe20000400000 */
[----:B------:R-:W-:Y:S01]  /*0620*/  FSEL R49, R20, 1, P6 ;  /* 0x3f80000014317808 */ /* 0x000fe20003000000 */
[----:B------:R-:W-:Y:S01]  /*0630*/  @!P0 FMUL R48, R48, 16777216 ;  /* 0x4b80000030308820 */ /* 0x000fe20000400000 */
[----:B------:R-:W-:-:S07]  /*0640*/  ISETP.NE.AND P0, PT, R3, 0x40, PT ;  /* 0x000000400300780c */ /* 0x000fce0003f05270 */
[----:B------:R-:W-:Y:S02]  /*0650*/  @P6 FMUL R2, R2, 0.25 ;  /* 0x3e80000002026820 */ /* 0x000fe40000400000 */
[----:B------:R-:W-:Y:S02]  /*0660*/  @!P4 FMUL R49, R49, 16777216 ;  /* 0x4b8000003131c820 */ /* 0x000fe40000400000 */
[----:B------:R-:W-:Y:S01]  /*0670*/  @!P4 FMUL R2, R2, 16777216 ;  /* 0x4b8000000202c820 */ /* 0x000fe20000400000 */
[----:B------:R-:W-:Y:S01]  /*0680*/  ISETP.LT.AND P4, PT, R4, 0x132400, !P0 ;  /* 0x001324000400780c */ /* 0x000fe20004781270 */
[----:B0-----:R-:W-:Y:S01]  /*0690*/  IMAD.WIDE R26, R6, 0x4, R26 ;  /* 0x00000004061a7825 */ /* 0x001fe200078e021a */
[----:B--2---:R-:W-:Y:S02]  /*06a0*/  SEL R22, R22, RZ, P5 ;  /* 0x000000ff16167207 */ /* 0x004fe40002800000 */
[----:B------:R-:W-:-:S03]  /*06b0*/  SEL R23, R23, RZ, P5 ;  /* 0x000000ff17177207 */ /* 0x000fc60002800000 */
[----:B------:R-:W-:Y:S02]  /*06c0*/  FADD R22, R22, 0.0010000000474974513054 ;  /* 0x3a83126f16167421 */ /* 0x000fe40000000000 */
[----:B------:R-:W-:Y:S02]  /*06d0*/  FADD R23, R23, 0.0010000000474974513054 ;  /* 0x3a83126f17177421 */ /* 0x000fe40000000000 */
[----:B------:R-:W0:Y:S08]  /*06e0*/  MUFU.SQRT R13, R22 ;  /* 0x00000016000d7308 */ /* 0x000e300000002000 */
[----:B------:R1:W2:Y:S02]  /*06f0*/  MUFU.SQRT R17, R23 ;  /* 0x0000001700117308 */ /* 0x0002a40000002000 */
[----:B-1----:R-:W-:-:S06]  /*0700*/  CS2R R22, SRZ ;  /* 0x0000000000167805 */ /* 0x002fcc000001ff00 */
[----:B------:R-:W3:Y:S01]  /*0710*/  @P4 LDG.E.EL.64 R22, desc[UR4][R26.64+-0x100] ;  /* 0xffff00041a164981 */ /* 0x000ee2000c2e1b00 */
[C---:B0-----:R-:W-:Y:S02]  /*0720*/  FSETP.GT.AND P6, PT, R13.reuse, 8.50705917302346158658e+37, PT ;  /* 0x7e8000000d00780b */ /* 0x041fe40003fc4000 */
[----:B------:R-:W-:Y:S01]  /*0730*/  CS2R R28, SRZ ;  /* 0x00000000001c7805 */ /* 0x000fe2000001ff00 */
[----:B------:R-:W-:Y:S01]  /*0740*/  IMAD.WIDE R40, R6, 0x4, R40 ;  /* 0x0000000406287825 */ /* 0x000fe200078e0228 */
[----:B------:R-:W-:-:S04]  /*0750*/  FSETP.GEU.AND P1, PT, R13, 1.175494350822287508e-38, PT ;  /* 0x008000000d00780b */ /* 0x000fc80003f2e000 */
[----:B------:R0:W4:Y:S01]  /*0760*/  @P3 LDG.E.EL.64 R28, desc[UR4][R40.64] ;  /* 0x00000004281c3981 */ /* 0x000122000c2e1b00 */
[----:B------:R-:W-:Y:S01]  /*0770*/  FSEL R19, R20, 1, P6 ;  /* 0x3f80000014137808 */ /* 0x000fe20003000000 */
[----:B------:R-:W-:-:S04]  /*0780*/  IMAD.WIDE R52, R6, 0x4, R52 ;  /* 0x0000000406347825 */ /* 0x000fc800078e0234 */
[----:B------:R-:W-:Y:S01]  /*0790*/  @P6 FMUL R13, R13, 0.25 ;  /* 0x3e8000000d0d6820 */ /* 0x000fe20000400000 */
[----:B0-----:R-:W0:Y:S01]  /*07a0*/  LDC.64 R40, c[0x0][0x250] ;  /* 0x00009400ff287b82 */ /* 0x001e220000000a00 */
[C---:B--2---:R-:W-:Y:S01]  /*07b0*/  FSETP.GT.AND P6, PT, R17.reuse, 8.50705917302346158658e+37, PT ;  /* 0x7e8000001100780b */ /* 0x044fe20003fc4000 */
[----:B------:R-:W2:Y:S01]  /*07c0*/  @P3 LDG.E.EL.64 R30, desc[UR4][R52.64] ;  /* 0x00000004341e3981 */ /* 0x000ea2000c2e1b00 */
[----:B------:R-:W-:Y:S01]  /*07d0*/  P2R R21, PR, RZ, 0x2 ;  /* 0x00000002ff157803 */ /* 0x000fe20000000000 */
[C---:B------:R-:W-:Y:S01]  /*07e0*/  IMAD.IADD R39, R6.reuse, 0x1, R39 ;  /* 0x0000000106277824 */ /* 0x040fe200078e0227 */
[----:B------:R-:W-:Y:S01]  /*07f0*/  FSETP.GEU.AND P1, PT, R17, 1.175494350822287508e-38, PT ;  /* 0x008000001100780b */ /* 0x000fe20003f2e000 */
[----:B------:R-:W-:Y:S01]  /*0800*/  IMAD.WIDE R42, R6, 0x4, R42 ;  /* 0x00000004062a7825 */ /* 0x000fe200078e022a */
[----:B------:R-:W-:-:S03]  /*0810*/  FSEL R18, R20, 1, P6 ;  /* 0x3f80000014127808 */ /* 0x000fc60003000000 */
[----:B------:R-:W-:Y:S01]  /*0820*/  IMAD.WIDE R36, R39, 0x4, R36 ;  /* 0x0000000427247825 */ /* 0x000fe200078e0224 */
[----:B------:R-:W-:Y:S01]  /*0830*/  CS2R R38, SRZ ;  /* 0x0000000000267805 */ /* 0x000fe2000001ff00 */
[----:B------:R1:W5:Y:S02]  /*0840*/  @P3 LDG.E.EL.64 R32, desc[UR4][R42.64] ;  /* 0x000000042a203981 */ /* 0x000364000c2e1b00 */
[----:B------:R-:W-:Y:S01]  /*0850*/  @P6 FMUL R17, R17, 0.25 ;  /* 0x3e80000011116820 */ /* 0x000fe20000400000 */
[----:B------:R-:W-:Y:S02]  /*0860*/  CS2R R26, SRZ ;  /* 0x00000000001a7805 */ /* 0x000fe4000001ff00 */
[----:B------:R0:W2:Y:S01]  /*0870*/  @P3 LDG.E.EL.64 R38, desc[UR4][R36.64] ;  /* 0x0000000424263981 */ /* 0x0000a2000c2e1b00 */
[----:B------:R-:W-:-:S03]  /*0880*/  P2R R8, PR, RZ, 0x20 ;  /* 0x00000020ff087803 */ /* 0x000fc60000000000 */
[----:B------:R0:W2:Y:S01]  /*0890*/  @P4 LDG.E.EL.64 R26, desc[UR4][R34.64+-0x100] ;  /* 0xffff0004221a4981 */ /* 0x0000a2000c2e1b00 */
[----:B-1----:R-:W-:Y:S01]  /*08a0*/  CS2R R42, SRZ ;  /* 0x00000000002a7805 */ /* 0x002fe2000001ff00 */
[----:B0-----:R-:W-:-:S04]  /*08b0*/  IMAD.WIDE R40, R6, 0x4, R40 ;  /* 0x0000000406287825 */ /* 0x001fc800078e0228 */
[----:B------:R-:W-:Y:S01]  /*08c0*/  FADD R37, R45, 0.0010000000474974513054 ;  /* 0x3a83126f2d257421 */ /* 0x000fe20000000000 */
[----:B------:R0:W2:Y:S01]  /*08d0*/  @P4 LDG.E.EL.64 R42, desc[UR4][R40.64+-0x100] ;  /* 0xffff0004282a4981 */ /* 0x0000a2000c2e1b00 */
[----:B------:R-:W1:Y:S02]  /*08e0*/  LDC.64 R34, c[0x0][0x240] ;  /* 0x00009000ff227b82 */ /* 0x000e640000000a00 */
[----:B------:R-:W-:Y:S01]  /*08f0*/  MUFU.SQRT R45, R37 ;  /* 0x00000025002d7308 */ /* 0x000fe20000002000 */
[----:B------:R-:W-:Y:S01]  /*0900*/  P2R R9, PR, RZ, 0x2 ;  /* 0x00000002ff097803 */ /* 0x000fe20000000000 */
[----:B0-----:R-:W-:-:S06]  /*0910*/  FADD R40, R10, 0.0010000000474974513054 ;  /* 0x3a83126f0a287421 */ /* 0x001fcc0000000000 */
[----:B------:R-:W0:Y:S01]  /*0920*/  MUFU.SQRT R10, R40 ;  /* 0x00000028000a7308 */ /* 0x000e220000002000 */
[----:B------:R-:W-:Y:S02]  /*0930*/  P2R R3, PR, RZ, 0x1 ;  /* 0x00000001ff037803 */ /* 0x000fe40000000000 */
[----:B------:R-:W-:-:S04]  /*0940*/  ISETP.NE.AND P0, PT, R9, RZ, PT ;  /* 0x000000ff0900720c */ /* 0x000fc80003f05270 */
[----:B------:R-:W-:Y:S02]  /*0950*/  P2R R9, PR, RZ, 0x1 ;  /* 0x00000001ff097803 */ /* 0x000fe40000000000 */
[----:B------:R-:W-:-:S04]  /*0960*/  ISETP.NE.AND P0, PT, R21, RZ, PT ;  /* 0x000000ff1500720c */ /* 0x000fc80003f05270 */
[----:B------:R-:W-:Y:S02]  /*0970*/  P2R R21, PR, RZ, 0x1 ;  /* 0x00000001ff157803 */ /* 0x000fe40000000000 */
[----:B0-----:R-:W-:Y:S01]  /*0980*/  FSETP.GT.AND P0, PT, R10, 8.50705917302346158658e+37, PT ;  /* 0x7e8000000a00780b */ /* 0x001fe20003f04000 */
[----:B-1----:R-:W-:Y:S01]  /*0990*/  IMAD.WIDE R34, R6, 0x4, R34 ;  /* 0x0000000406227825 */ /* 0x002fe200078e0222 */
[----:B------:R-:W-:Y:S01]  /*09a0*/  FSETP.GEU.AND P1, PT, R45, 1.175494350822287508e-38, PT ;  /* 0x008000002d00780b */ /* 0x000fe20003f2e000 */
[----:B------:R-:W0:Y:S02]  /*09b0*/  MUFU.RCP R2, R2 ;  /* 0x0000000200027308 */ /* 0x000e240000001000 */
[----:B0-----:R-:W-:Y:S01]  /*09c0*/  FMUL R49, R2, R49 ;  /* 0x0000003102317220 */ /* 0x001fe20000400000 */
[----:B---3--:R-:W-:-:S05]  /*09d0*/  SEL R22, R22, RZ, P4 ;  /* 0x000000ff16167207 */ /* 0x008fca0002000000 */
[----:B------:R-:W-:-:S04]  /*09e0*/  FADD R22, R22, 0.0010000000474974513054 ;  /* 0x3a83126f16167421 */ /* 0x000fc80000000000 */
[----:B------:R-:W0:Y:S01]  /*09f0*/  MUFU.SQRT R51, R22 ;  /* 0x0000001600337308 */ /* 0x000e220000002000 */
[----:B------:R-:W-:-:S05]  /*0a00*/  SEL R23, R23, RZ, P4 ;  /* 0x000000ff17177207 */ /* 0x000fca0002000000 */
[----:B------:R-:W-:-:S04]  /*0a10*/  FADD R53, R23, 0.0010000000474974513054 ;  /* 0x3a83126f17357421 */ /* 0x000fc80000000000 */
[----:B------:R-:W1:Y:S01]  /*0a20*/  MUFU.SQRT R52, R53 ;  /* 0x0000003500347308 */ /* 0x000e620000002000 */
[C---:B0-----:R-:W-:Y:S02]  /*0a30*/  FSETP.GT.AND P6, PT, R51.reuse, 8.50705917302346158658e+37, PT ;  /* 0x7e8000003300780b */ /* 0x041fe40003fc4000 */
[----:B------:R-:W-:Y:S02]  /*0a40*/  FSETP.GEU.AND P5, PT, R51, 1.175494350822287508e-38, PT ;  /* 0x008000003300780b */ /* 0x000fe40003fae000 */
[----:B------:R-:W-:-:S09]  /*0a50*/  FSEL R50, R20, 1, P6 ;  /* 0x3f80000014327808 */ /* 0x000fd20003000000 */
[----:B------:R-:W-:Y:S01]  /*0a60*/  @P6 FMUL R51, R51, 0.25 ;  /* 0x3e80000033336820 */ /* 0x000fe20000400000 */
[C---:B-1----:R-:W-:Y:S02]  /*0a70*/  FSETP.GT.AND P6, PT, R52.reuse, 8.50705917302346158658e+37, PT ;  /* 0x7e8000003400780b */ /* 0x042fe40003fc4000 */
[----:B------:R-:W-:Y:S02]  /*0a80*/  FSETP.GEU.AND P2, PT, R52, 1.175494350822287508e-38, PT ;  /* 0x008000003400780b */ /* 0x000fe40003f4e000 */
[----:B------:R-:W-:Y:S02]  /*0a90*/  FSEL R36, R20, 1, P6 ;  /* 0x3f80000014247808 */ /* 0x000fe40003000000 */
[----:B------:R-:W-:-:S06]  /*0aa0*/  CS2R R22, SRZ ;  /* 0x0000000000167805 */ /* 0x000fcc000001ff00 */
[----:B------:R0:W3:Y:S01]  /*0ab0*/  @P4 LDG.E.EL.64 R22, desc[UR4][R34.64+-0x100] ;  /* 0xffff000422164981 */ /* 0x0000e2000c2e1b00 */
[----:B------:R-:W-:Y:S01]  /*0ac0*/  @P6 FMUL R52, R52, 0.25 ;  /* 0x3e80000034346820 */ /* 0x000fe20000400000 */
[----:B------:R-:W-:-:S04]  /*0ad0*/  FSETP.GT.AND P6, PT, R45, 8.50705917302346158658e+37, PT ;  /* 0x7e8000002d00780b */ /* 0x000fc80003fc4000 */
[C---:B0-----:R-:W-:Y:S02]  /*0ae0*/  FSEL R34, R20.reuse, 1, P6 ;  /* 0x3f80000014227808 */ /* 0x041fe40003000000 */
[----:B------:R-:W-:-:S07]  /*0af0*/  FSEL R35, R20, 1, P0 ;  /* 0x3f80000014237808 */ /* 0x000fce0000000000 */
[----:B------:R-:W-:Y:S01]  /*0b00*/  @P6 FMUL R45, R45, 0.25 ;  /* 0x3e8000002d2d6820 */ /* 0x000fe20000400000 */
[C---:B------:R-:W-:Y:S01]  /*0b10*/  FSETP.GEU.AND P6, PT, R10.reuse, 1.175494350822287508e-38, PT ;  /* 0x008000000a00780b */ /* 0x040fe20003fce000 */
[----:B------:R-:W-:Y:S01]  /*0b20*/  @P0 FMUL R10, R10, 0.25 ;  /* 0x3e8000000a0a0820 */ /* 0x000fe20000400000 */
[----:B------:R-:W-:Y:S02]  /*0b30*/  ISETP.NE.AND P0, PT, R21, RZ, PT ;  /* 0x000000ff1500720c */ /* 0x000fe40003f05270 */
[----:B------:R-:W0:Y:S11]  /*0b40*/  LDC.64 R20, c[0x0][0x258] ;  /* 0x00009600ff147b82 */ /* 0x000e360000000a00 */
[----:B------:R-:W-:Y:S01]  /*0b50*/  @!P0 FMUL R13, R13, 16777216 ;  /* 0x4b8000000d0d8820 */ /* 0x000fe20000400000 */
[----:B------:R-:W-:Y:S01]  /*0b60*/  @!P0 FMUL R19, R19, 16777216 ;  /* 0x4b80000013138820 */ /* 0x000fe20000400000 */
[----:B------:R-:W-:Y:S01]  /*0b70*/  ISETP.NE.AND P0, PT, R9, RZ, PT ;  /* 0x000000ff0900720c */ /* 0x000fe20003f05270 */
[----:B------:R-:W-:Y:S01]  /*0b80*/  @!P5 FMUL R51, R51, 16777216 ;  /* 0x4b8000003333d820 */ /* 0x000fe20000400000 */
[----:B------:R-:W-:Y:S01]  /*0b90*/  @!P5 FMUL R50, R50, 16777216 ;  /* 0x4b8000003232d820 */ /* 0x000fe20000400000 */
[----:B------:R-:W-:-:S10]  /*0ba0*/  ISETP.NE.AND P5, PT, R8, RZ, PT ;  /* 0x000000ff0800720c */ /* 0x000fd40003fa5270 */
[----:B------:R-:W-:Y:S01]  /*0bb0*/  @!P0 FMUL R17, R17, 16777216 ;  /* 0x4b80000011118820 */ /* 0x000fe20000400000 */
[----:B------:R-:W-:Y:S01]  /*0bc0*/  @!P0 FMUL R18, R18, 16777216 ;  /* 0x4b80000012128820 */ /* 0x000fe20000400000 */
[----:B------:R-:W-:Y:S02]  /*0bd0*/  ISETP.NE.AND P0, PT, R3, RZ, PT ;  /* 0x000000ff0300720c */ /* 0x000fe40003f05270 */
[----:B------:R-:W1:Y:S01]  /*0be0*/  MUFU.RCP R3, R12 ;  /* 0x0000000c00037308 */ /* 0x000e620000001000 */
[----:B------:R-:W-:Y:S01]  /*0bf0*/  CS2R R8, SRZ ;  /* 0x0000000000087805 */ /* 0x000fe2000001ff00 */
[----:B0-----:R-:W-:-:S04]  /*0c00*/  IMAD.WIDE R20, R6, 0x4, R20 ;  /* 0x0000000406147825 */ /* 0x001fc800078e0214 */
[----:B------:R-:W-:Y:S01]  /*0c10*/  @!P2 FMUL R52, R52, 16777216 ;  /* 0x4b8000003434a820 */ /* 0x000fe20000400000 */
[----:B------:R0:W3:Y:S01]  /*0c20*/  @P4 LDG.E.EL.64 R8, desc[UR4][R20.64+-0x100] ;  /* 0xffff000414084981 */ /* 0x0000e2000c2e1b00 */
[----:B-1----:R-:W-:Y:S01]  /*0c30*/  FMUL R48, R3, R48 ;  /* 0x0000003003307220 */ /* 0x002fe20000400000 */
[----:B0-----:R-:W0:Y:S01]  /*0c40*/  LDC.64 R20, c[0x0][0x2a0] ;  /* 0x0000a800ff147b82 */ /* 0x001e220000000a00 */
[----:B------:R-:W1:Y:S01]  /*0c50*/  MUFU.RCP R3, R52 ;  /* 0x0000003400037308 */ /* 0x000e620000001000 */
[----:B------:R-:W-:Y:S01]  /*0c60*/  @!P2 FMUL R36, R36, 16777216 ;  /* 0x4b8000002424a820 */ /* 0x000fe20000400000 */
[----:B------:R-:W-:Y:S01]  /*0c70*/  ISETP.NE.AND P2, PT, R0, RZ, PT ;  /* 0x000000ff0000720c */ /* 0x000fe20003f45270 */
[----:B------:R-:W-:Y:S01]  /*0c80*/  @!P1 FMUL R45, R45, 16777216 ;  /* 0x4b8000002d2d9820 */ /* 0x000fe20000400000 */
[----:B------:R-:W-:Y:S01]  /*0c90*/  @!P6 FMUL R10, R10, 16777216 ;  /* 0x4b8000000a0ae820 */ /* 0x000fe20000400000 */
[----:B------:R-:W-:Y:S01]  /*0ca0*/  @!P1 FMUL R34, R34, 16777216 ;  /* 0x4b80000022229820 */ /* 0x000fe20000400000 */
[----:B------:R-:W-:Y:S01]  /*0cb0*/  ISETP.NE.AND P1, PT, R5, RZ, PT ;  /* 0x000000ff0500720c */ /* 0x000fe20003f25270 */
[----:B-1----:R-:W-:-:S02]  /*0cc0*/  FMUL R0, R3, R36 ;  /* 0x0000002403007220 */ /* 0x002fc40000400000 */
[----:B------:R-:W1:Y:S01]  /*0cd0*/  LDC.64 R36, c[0x0][0x290] ;  /* 0x0000a400ff247b82 */ /* 0x000e620000000a00 */
[----:B------:R-:W0:Y:S02]  /*0ce0*/  MUFU.RCP R5, R45 ;  /* 0x0000002d00057308 */ /* 0x000e240000001000 */
[----:B0-----:R-:W-:-:S05]  /*0cf0*/  IMAD.WIDE R52, R6, 0x4, R20 ;  /* 0x0000000406347825 */ /* 0x001fca00078e0214 */
[----:B------:R-:W0:Y:S01]  /*0d00*/  LDC.64 R20, c[0x0][0x2a8] ;  /* 0x0000aa00ff147b82 */ /* 0x000e220000000a00 */
[----:B------:R-:W1:Y:S01]  /*0d10*/  MUFU.RCP R40, R10 ;  /* 0x0000000a00287308 */ /* 0x000e620000001000 */
[----:B------:R-:W-:-:S07]  /*0d20*/  @!P6 FMUL R35, R35, 16777216 ;  /* 0x4b8000002323e820 */ /* 0x000fce0000400000 */
[----:B------:R-:W-:Y:S01]  /*0d30*/  MUFU.RCP R12, R13 ;  /* 0x0000000d000c7308 */ /* 0x000fe20000001000 */
[----:B------:R-:W-:-:S07]  /*0d40*/  FMUL R5, R5, R34 ;  /* 0x0000002205057220 */ /* 0x000fce0000400000 */
[----:B------:R-:W0:Y:S01]  /*0d50*/  MUFU.RCP R17, R17 ;  /* 0x0000001100117308 */ /* 0x000e220000001000 */
[----:B-1----:R-:W-:Y:S01]  /*0d60*/  FMUL R40, R40, R35 ;  /* 0x0000002328287220 */ /* 0x002fe20000400000 */
[----:B------:R-:W-:Y:S02]  /*0d70*/  CS2R R2, SRZ ;  /* 0x0000000000027805 */ /* 0x000fe4000001ff00 */
[----:B------:R-:W-:Y:S01]  /*0d80*/  CS2R R34, SRZ ;  /* 0x0000000000227805 */ /* 0x000fe2000001ff00 */
[----:B------:R-:W-:-:S03]  /*0d90*/  IMAD.WIDE R36, R6, 0x4, R36 ;  /* 0x0000000406247825 */ /* 0x000fc600078e0224 */
[----:B------:R1:W3:Y:S01]  /*0da0*/  @P5 LDG.E.EL.64 R2, desc[UR4][R24.64+-0x380] ;  /* 0xfffc800418025981 */ /* 0x0002e2000c2e1b00 */
[----:B0-----:R-:W-:-:S03]  /*0db0*/  IMAD.WIDE R20, R6, 0x4, R20 ;  /* 0x0000000406147825 */ /* 0x001fc600078e0214 */
[----:B------:R0:W3:Y:S01]  /*0dc0*/  @P5 LDG.E.EL.64 R34, desc[UR4][R36.64+-0x380] ;  /* 0xfffc800424225981 */ /* 0x0000e2000c2e1b00 */
[----:B------:R-:W-:Y:S01]  /*0dd0*/  FMUL R10, R17, R18 ;  /* 0x00000012110a7220 */ /* 0x000fe20000400000 */
[----:B-1----:R-:W-:Y:S01]  /*0de0*/  FMUL R24, R12, R19 ;  /* 0x000000130c187220 */ /* 0x002fe20000400000 */
[----:B------:R-:W-:Y:S02]  /*0df0*/  CS2R R18, SRZ ;  /* 0x0000000000127805 */ /* 0x000fe4000001ff00 */
[----:B------:R-:W-:-:S04]  /*0e00*/  CS2R R12, SRZ ;  /* 0x00000000000c7805 */ /* 0x000fc8000001ff00 */
[----:B------:R-:W3:Y:S04]  /*0e10*/  @P5 LDG.E.EL.64 R18, desc[UR4][R52.64+-0x380] ;  /* 0xfffc800434125981 */ /* 0x000ee8000c2e1b00 */
[----:B------:R3:W3:Y:S01]  /*0e20*/  @P5 LDG.E.EL.64 R12, desc[UR4][R20.64+-0x380] ;  /* 0xfffc8004140c5981 */ /* 0x0006e2000c2e1b00 */
[----:B----4-:R-:W-:Y:S02]  /*0e30*/  SEL R17, R28, RZ, P3 ;  /* 0x000000ff1c117207 */ /* 0x010fe40001800000 */
[----:B--2---:R-:W-:Y:S02]  /*0e40*/  SEL R28, R38, RZ, P3 ;  /* 0x000000ff261c7207 */ /* 0x004fe40001800000 */
[----:B0-----:R-:W-:-:S03]  /*0e50*/  SEL R36, R29, RZ, P3 ;  /* 0x000000ff1d247207 */ /* 0x001fc60001800000 */
[----:B------:R-:W-:Y:S01]  /*0e60*/  FADD R28, R28, -R17 ;  /* 0x800000111c1c7221 */ /* 0x000fe20000000000 */
[----:B------:R-:W-:Y:S02]  /*0e70*/  SEL R17, R39, RZ, P3 ;  /* 0x000000ff27117207 */ /* 0x000fe40001800000 */
[----:B------:R-:W-:Y:S01]  /*0e80*/  SEL R25, R30, RZ, P3 ;  /* 0x000000ff1e197207 */ /* 0x000fe20001800000 */
[----:B------:R-:W-:Y:S01]  /*0e90*/  FMUL R28, R49, R28 ;  /* 0x0000001c311c7220 */ /* 0x000fe20000400000 */
[----:B-----5:R-:W-:Y:S01]  /*0ea0*/  SEL R32, R32, RZ, P3 ;  /* 0x000000ff20207207 */ /* 0x020fe20001800000 */
[----:B------:R-:W-:Y:S01]  /*0eb0*/  FADD R17, R17, -R36 ;  /* 0x8000002411117221 */ /* 0x000fe20000000000 */
[----:B------:R-:W-:-:S03]  /*0ec0*/  SEL R27, R27, RZ, P4 ;  /* 0x000000ff1b1b7207 */ /* 0x000fc60002000000 */
[----:B------:R-:W-:Y:S01]  /*0ed0*/  FMUL R48, R48, R17 ;  /* 0x0000001130307220 */ /* 0x000fe20000400000 */
[----:B------:R-:W-:Y:S01]  /*0ee0*/  FFMA R17, R25, R28, R32 ;  /* 0x0000001c19117223 */ /* 0x000fe20000000020 */
[----:B------:R-:W-:Y:S01]  /*0ef0*/  FADD R44, R47, -R44 ;  /* 0x8000002c2f2c7221 */ /* 0x000fe20000000000 */
[----:B------:R-:W0:Y:S01]  /*0f00*/  MUFU.RCP R51, R51 ;  /* 0x0000003300337308 */ /* 0x000e220000001000 */
[----:B------:R-:W-:Y:S02]  /*0f10*/  FADD R15, R46, -R15 ;  /* 0x8000000f2e0f7221 */ /* 0x000fe40000000000 */
[----:B------:R-:W-:Y:S02]  /*0f20*/  FMUL R44, R5, R44 ;  /* 0x0000002c052c7220 */ /* 0x000fe40000400000 */
[----:B------:R-:W-:Y:S02]  /*0f30*/  FMUL R15, R40, R15 ;  /* 0x0000000f280f7220 */ /* 0x000fe40000400000 */
[----:B------:R-:W-:Y:S01]  /*0f40*/  FFMA R7, R14, R44, R7 ;  /* 0x0000002c0e077223 */ /* 0x000fe20000000007 */
[----:B------:R-:W-:Y:S01]  /*0f50*/  SEL R26, R26, RZ, P4 ;  /* 0x000000ff1a1a7207 */ /* 0x000fe20002000000 */
[----:B------:R-:W-:Y:S01]  /*0f60*/  FFMA R11, R16, R15, R11 ;  /* 0x0000000f100b7223 */ /* 0x000fe2000000000b */
[----:B------:R-:W-:-:S02]  /*0f70*/  SEL R42, R42, RZ, P4 ;  /* 0x000000ff2a2a7207 */ /* 0x000fc40002000000 */
[----:B------:R-:W-:Y:S01]  /*0f80*/  SEL R43, R43, RZ, P4 ;  /* 0x000000ff2b2b7207 */ /* 0x000fe20002000000 */
[----:B0-----:R-:W-:Y:S01]  /*0f90*/  FMUL R50, R51, R50 ;  /* 0x0000003233327220 */ /* 0x001fe20000400000 */
[----:B------:R-:W-:Y:S02]  /*0fa0*/  ISETP.GT.AND P6, PT, R6, 0xdf, PT ;  /* 0x000000df0600780c */ /* 0x000fe40003fc4270 */
[----:B------:R-:W-:Y:S02]  /*0fb0*/  SEL R31, R31, RZ, P3 ;  /* 0x000000ff1f1f7207 */ /* 0x000fe40001800000 */
[----:B------:R-:W-:-:S05]  /*0fc0*/  SEL R6, R33, RZ, P3 ;  /* 0x000000ff21067207 */ /* 0x000fca0001800000 */
[----:B------:R-:W-:Y:S01]  /*0fd0*/  FFMA R48, R31, R48, R6 ;  /* 0x000000301f307223 */ /* 0x000fe20000000006 */
[----:B---3--:R-:W-:-:S05]  /*0fe0*/  SEL R20, R23, RZ, P4 ;  /* 0x000000ff17147207 */ /* 0x008fca0002000000 */
[----:B------:R-:W-:Y:S01]  /*0ff0*/  FADD R21, R27, -R20 ;  /* 0x800000141b157221 */ /* 0x000fe20000000000 */
[----:B------:R-:W-:-:S05]  /*1000*/  SEL R23, R22, RZ, P4 ;  /* 0x000000ff16177207 */ /* 0x000fca0002000000 */
[----:B------:R-:W-:Y:S01]  /*1010*/  FADD R23, R26, -R23 ;  /* 0x800000171a177221 */ /* 0x000fe20000000000 */
[----:B------:R-:W-:-:S03]  /*1020*/  FMUL R0, R0, R21 ;  /* 0x0000001500007220 */ /* 0x000fc60000400000 */
[----:B------:R-:W-:Y:S01]  /*1030*/  FMUL R23, R50, R23 ;  /* 0x0000001732177220 */ /* 0x000fe20000400000 */
[----:B------:R-:W-:-:S05]  /*1040*/  SEL R14, R9, RZ, P4 ;  /* 0x000000ff090e7207 */ /* 0x000fca0002000000 */
[----:B------:R-:W-:-:S05]  /*1050*/  FFMA R0, R43, R0, R14 ;  /* 0x000000002b007223 */ /* 0x000fca000000000e */
[----:B------:R-:W-:Y:S02]  /*1060*/  FSETP.GEU.AND P3, PT, R0, RZ, PT ;  /* 0x000000ff0000720b */ /* 0x000fe40003f6e000 */
[----:B------:R-:W-:Y:S02]  /*1070*/  SEL R2, R2, RZ, P5 ;  /* 0x000000ff02027207 */ /* 0x000fe40002800000 */
[----:B------:R-:W-:Y:S02]  /*1080*/  SEL R25, R34, RZ, P5 ;  /* 0x000000ff22197207 */ /* 0x000fe40002800000 */
[----:B------:R-:W-:Y:S02]  /*1090*/  SEL R20, R3, RZ, P5 ;  /* 0x000000ff03147207 */ /* 0x000fe40002800000 */
[----:B------:R-:W-:Y:S01]  /*10a0*/  SEL R35, R35, RZ, P5 ;  /* 0x000000ff23237207 */ /* 0x000fe20002800000 */
[----:B------:R-:W-:-:S04]  /*10b0*/  FADD R3, R2, -R25 ;  /* 0x8000001902037221 */ /* 0x000fc80000000000 */
[----:B------:R-:W-:Y:S01]  /*10c0*/  FADD R5, R20, -R35 ;  /* 0x8000002314057221 */ /* 0x000fe20000000000 */
[----:B------:R-:W-:Y:S01]  /*10d0*/  FMUL R3, R24, R3 ;  /* 0x0000000318037220 */ /* 0x000fe20000400000 */
[----:B------:R-:W-:Y:S02]  /*10e0*/  SEL R25, R18, RZ, P5 ;  /* 0x000000ff12197207 */ /* 0x000fe40002800000 */
[----:B------:R-:W-:Y:S01]  /*10f0*/  SEL R12, R12, RZ, P5 ;  /* 0x000000ff0c0c7207 */ /* 0x000fe20002800000 */
[----:B------:R-:W-:Y:S01]  /*1100*/  FMUL R10, R10, R5 ;  /* 0x000000050a0a7220 */ /* 0x000fe20000400000 */
[----:B------:R-:W-:Y:S02]  /*1110*/  SEL R2, R19, RZ, P5 ;  /* 0x000000ff13027207 */ /* 0x000fe40002800000 */
[----:B------:R-:W-:Y:S01]  /*1120*/  SEL R13, R13, RZ, P5 ;  /* 0x000000ff0d0d7207 */ /* 0x000fe20002800000 */
[----:B------:R-:W-:Y:S01]  /*1130*/  FFMA R12, R25, R3, R12 ;  /* 0x00000003190c7223 */ /* 0x000fe2000000000c */
[----:B------:R-:W-:-:S02]  /*1140*/  SEL R5, R8, RZ, P4 ;  /* 0x000000ff08057207 */ /* 0x000fc40002000000 */
[C---:B------:R-:W-:Y:S01]  /*1150*/  FSETP.GEU.AND P4, PT, R7.reuse, RZ, PT ;  /* 0x000000ff0700720b */ /* 0x040fe20003f8e000 */
[----:B------:R-:W-:Y:S01]  /*1160*/  FFMA R10, R2, R10, R13 ;  /* 0x0000000a020a7223 */ /* 0x000fe2000000000d */
[C---:B------:R-:W-:Y:S01]  /*1170*/  FSETP.GEU.AND P5, PT, R12.reuse, RZ, PT ;  /* 0x000000ff0c00720b */ /* 0x040fe20003fae000 */
[----:B------:R-:W0:Y:S01]  /*1180*/  LDC.64 R2, c[0x0][0x2b0] ;  /* 0x0000ac00ff027b82 */ /* 0x000e220000000a00 */
[----:B------:R-:W-:Y:S02]  /*1190*/  FSEL R8, R7, RZ, P4 ;  /* 0x000000ff07087208 */ /* 0x000fe40002000000 */
[----:B------:R-:W-:Y:S02]  /*11a0*/  FSETP.GEU.AND P4, PT, R11, RZ, PT ;  /* 0x000000ff0b00720b */ /* 0x000fe40003f8e000 */
[----:B------:R-:W-:Y:S02]  /*11b0*/  FSEL R12, R12, RZ, P5 ;  /* 0x000000ff0c0c7208 */ /* 0x000fe40002800000 */
[----:B------:R-:W-:-:S02]  /*11c0*/  FSETP.GEU.AND P5, PT, R10, RZ, PT ;  /* 0x000000ff0a00720b */ /* 0x000fc40003fae000 */
[----:B------:R-:W-:Y:S01]  /*11d0*/  FSEL R9, R11, RZ, P4 ;  /* 0x000000ff0b097208 */ /* 0x000fe20002000000 */
[----:B------:R-:W-:Y:S01]  /*11e0*/  FFMA R23, R42, R23, R5 ;  /* 0x000000172a177223 */ /* 0x000fe20000000005 */
[----:B------:R-:W-:Y:S02]  /*11f0*/  ISETP.GE.AND P4, PT, R4, 0x132400, PT ;  /* 0x001324000400780c */ /* 0x000fe40003f86270 */
[----:B------:R-:W-:Y:S02]  /*1200*/  FSEL R10, R10, RZ, P5 ;  /* 0x000000ff0a0a7208 */ /* 0x000fe40002800000 */
[----:B------:R-:W-:Y:S02]  /*1210*/  @P2 FSEL R8, R12, RZ, P6 ;  /* 0x000000ff0c082208 */ /* 0x000fe40003000000 */
[----:B------:R-:W-:Y:S02]  /*1220*/  @P2 FSEL R9, R10, RZ, P6 ;  /* 0x000000ff0a092208 */ /* 0x000fe40003000000 */
[----:B------:R-:W-:-:S02]  /*1230*/  FSETP.GEU.AND P2, PT, R23, RZ, PT ;  /* 0x000000ff1700720b */ /* 0x000fc40003f4e000 */
[----:B------:R-:W-:Y:S02]  /*1240*/  @!P0 FSEL R9, R0, RZ, P3 ;  /* 0x000000ff00098208 */ /* 0x000fe40001800000 */
[----:B------:R-:W-:Y:S02]  /*1250*/  @!P0 FSEL R8, R23, RZ, P2 ;  /* 0x000000ff17088208 */ /* 0x000fe40001000000 */
[C---:B------:R-:W-:Y:S02]  /*1260*/  FSETP.GEU.AND P0, PT, R17.reuse, RZ, PT ;  /* 0x000000ff1100720b */ /* 0x040fe40003f0e000 */
[----:B------:R-:W-:Y:S01]  /*1270*/  FSETP.GEU.AND P2, PT, R48, RZ, PT ;  /* 0x000000ff3000720b */ /* 0x000fe20003f4e000 */
[----:B0-----:R-:W-:Y:S01]  /*1280*/  IMAD.WIDE R4, R4, 0x4, R2 ;  /* 0x0000000404047825 */ /* 0x001fe200078e0202 */
[----:B------:R-:W-:Y:S02]  /*1290*/  @!P1 FSEL R8, R17, RZ, P0 ;  /* 0x000000ff11089208 */ /* 0x000fe40000000000 */
[----:B------:R-:W-:Y:S01]  /*12a0*/  @!P1 FSEL R9, R48, RZ, P2 ;  /* 0x000000ff30099208 */ /* 0x000fe20001000000 */
[----:B------:R-:W-:Y:S08]  /*12b0*/  @P4 EXIT ;  /* 0x000000000000494d */ /* 0x000ff00003800000 */
[----:B------:R-:W-:Y:S01]  /*12c0*/  STG.E.64 desc[UR4][R4.64], R8 ;  /* 0x0000000804007986 */ /* 0x000fe2000c101b04 */
[----:B------:R-:W-:Y:S05]  /*12d0*/  EXIT ;  /* 0x000000000000794d */ /* 0x000fea0003800000 */
.L_x_0:
[----:B------:R-:W-:-:S00]  /*12e0*/  BRA `(.L_x_0) ;  /* 0xfffffffc00fc7947 */ /* 0x000fc0000383ffff */
[----:B------:R-:W-:-:S00]  /*12f0*/  NOP ;  /* 0x0000000000007918 */ /* 0x000fc00000000000 */
        /* <DEDUP_REMOVED lines=8> */
.L_x_1:


//--------------------- .nv.global.init           --------------------------
	.section	.nv.global.init,"aw",@progbits
.nv.global.init:
	.type		_$_str,@object
	.size		_$_str,(_$_str_$_2 - _$_str)
_$_str:
        /*0000*/ 	.byte	0x5f, 0x5f, 0x43, 0x55, 0x44, 0x41, 0x5f, 0x46, 0x54, 0x5a, 0x00
	.type		_$_str_$_2,@object
	.size		_$_str_$_2,(.L_1 - _$_str_$_2)
_$_str_$_2:
        /*000b*/ 	.byte	0x5f, 0x5f, 0x43, 0x55, 0x44, 0x41, 0x5f, 0x50, 0x52, 0x45, 0x43, 0x5f, 0x53, 0x51, 0x52, 0x54
        /*001b*/ 	.byte	0x00
.L_1:


//--------------------- .nv.constant0.triton_poi_fused_cat_21 --------------------------
	.section	.nv.constant0.triton_poi_fused_cat_21,"a",@progbits
	.sectionflags	@""
	.align	4
.nv.constant0.triton_poi_fused_cat_21:
	.zero		700
